	.headerflags	@"EF_CUDA_TEXMODE_UNIFIED EF_CUDA_64BIT_ADDRESS EF_CUDA_ACCELERATORS EF_CUDA_SM90 EF_CUDA_VIRTUAL_SM(EF_CUDA_SM90)"
	.elftype	@"ET_EXEC"


//--------------------- .nv.info                  --------------------------
	.section	.nv.info,"",@"SHT_CUDA_INFO"
	.align	4


	//----- nvinfo : EIATTR_REGCOUNT
	.align		4
        /*0000*/ 	.byte	0x04, 0x2f
        /*0002*/ 	.short	(.L_3 - .L_2)
	.align		4
.L_2:
        /*0004*/ 	.word	index@(triton_poi_fused__native_batch_norm_legit_no_training_relu_35)
        /*0008*/ 	.word	0x00000010


	//----- nvinfo : EIATTR_MIN_STACK_SIZE
	.align		4
.L_3:
        /*000c*/ 	.byte	0x04, 0x12
        /*000e*/ 	.short	(.L_5 - .L_4)
	.align		4
.L_4:
        /*0010*/ 	.word	index@(triton_poi_fused__native_batch_norm_legit_no_training_relu_35)
        /*0014*/ 	.word	0x00000000


	//----- nvinfo : EIATTR_FRAME_SIZE
	.align		4
.L_5:
        /*0018*/ 	.byte	0x04, 0x11
        /*001a*/ 	.short	(.L_7 - .L_6)
	.align		4
.L_6:
        /*001c*/ 	.word	index@(triton_poi_fused__native_batch_norm_legit_no_training_relu_35)
        /*0020*/ 	.word	0x00000000


	//----- nvinfo : EIATTR_MIN_STACK_SIZE
	.align		4
.L_7:
        /*0024*/ 	.byte	0x04, 0x12
        /*0026*/ 	.short	(.L_9 - .L_8)
	.align		4
.L_8:
        /*0028*/ 	.word	index@(triton_poi_fused__native_batch_norm_legit_no_training_relu_35)
        /*002c*/ 	.word	0x00000000
.L_9:


//--------------------- .nv.info.triton_poi_fused__native_batch_norm_legit_no_training_relu_35 --------------------------
	.section	.nv.info.triton_poi_fused__native_batch_norm_legit_no_training_relu_35,"",@"SHT_CUDA_INFO"
	.sectionflags	@""
	.align	4


	//----- nvinfo : EIATTR_CUDA_API_VERSION
	.align		4
        /*0000*/ 	.byte	0x04, 0x37
        /*0002*/ 	.short	(.L_11 - .L_10)
.L_10:
        /*0004*/ 	.word	0x0000007c


	//----- nvinfo : EIATTR_KPARAM_INFO
	.align		4
.L_11:
        /*0008*/ 	.byte	0x04, 0x17
        /*000a*/ 	.short	(.L_13 - .L_12)
.L_12:
        /*000c*/ 	.word	0x00000000
        /*0010*/ 	.short	0x0006
        /*0012*/ 	.short	0x0030
        /*0014*/ 	.byte	0x00, 0xf0, 0x11, 0x00


	//----- nvinfo : EIATTR_KPARAM_INFO
	.align		4
.L_13:
        /*0018*/ 	.byte	0x04, 0x17
        /*001a*/ 	.short	(.L_15 - .L_14)
.L_14:
        /*001c*/ 	.word	0x00000000
        /*0020*/ 	.short	0x0005
        /*0022*/ 	.short	0x0028
        /*0024*/ 	.byte	0x00, 0xf4, 0x21, 0x00


	//----- nvinfo : EIATTR_KPARAM_INFO
	.align		4
.L_15:
        /*0028*/ 	.byte	0x04, 0x17
        /*002a*/ 	.short	(.L_17 - .L_16)
.L_16:
        /*002c*/ 	.word	0x00000000
        /*0030*/ 	.short	0x0004
        /*0032*/ 	.short	0x0020
        /*0034*/ 	.byte	0x00, 0xf4, 0x21, 0x00


	//----- nvinfo : EIATTR_KPARAM_INFO
	.align		4
.L_17:
        /*0038*/ 	.byte	0x04, 0x17
        /*003a*/ 	.short	(.L_19 - .L_18)
.L_18:
        /*003c*/ 	.word	0x00000000
        /*0040*/ 	.short	0x0003
        /*0042*/ 	.short	0x0018
        /*0044*/ 	.byte	0x00, 0xf4, 0x21, 0x00


	//----- nvinfo : EIATTR_KPARAM_INFO
	.align		4
.L_19:
        /*0048*/ 	.byte	0x04, 0x17
        /*004a*/ 	.short	(.L_21 - .L_20)
.L_20:
        /*004c*/ 	.word	0x00000000
        /*0050*/ 	.short	0x0002
        /*0052*/ 	.short	0x0010
        /*0054*/ 	.byte	0x00, 0xf4, 0x21, 0x00


	//----- nvinfo : EIATTR_KPARAM_INFO
	.align		4
.L_21:
        /*0058*/ 	.byte	0x04, 0x17
        /*005a*/ 	.short	(.L_23 - .L_22)
.L_22:
        /*005c*/ 	.word	0x00000000
        /*0060*/ 	.short	0x0001
        /*0062*/ 	.short	0x0008
        /*0064*/ 	.byte	0x00, 0xf4, 0x21, 0x00


	//----- nvinfo : EIATTR_KPARAM_INFO
	.align		4
.L_23:
        /*0068*/ 	.byte	0x04, 0x17
        /*006a*/ 	.short	(.L_25 - .L_24)
.L_24:
        /*006c*/ 	.word	0x00000000
        /*0070*/ 	.short	0x0000
        /*0072*/ 	.short	0x0000
        /*0074*/ 	.byte	0x00, 0xf4, 0x21, 0x00


	//----- nvinfo : EIATTR_SPARSE_MMA_MASK
	.align		4
.L_25:
        /*0078*/ 	.byte	0x03, 0x50
        /*007a*/ 	.short	0x0000


	//----- nvinfo : EIATTR_MAXREG_COUNT
	.align		4
        /*007c*/ 	.byte	0x03, 0x1b
        /*007e*/ 	.short	0x00ff


	//----- nvinfo : EIATTR_EXIT_INSTR_OFFSETS
	.align		4
        /*0080*/ 	.byte	0x04, 0x1c
        /*0082*/ 	.short	(.L_27 - .L_26)


	//   ....[0]....
.L_26:
        /*0084*/ 	.word	0x000002d0


	//----- nvinfo : EIATTR_REQNTID
	.align		4
.L_27:
        /*0088*/ 	.byte	0x04, 0x10
        /*008a*/ 	.short	(.L_29 - .L_28)
.L_28:
        /*008c*/ 	.word	0x00000080
        /*0090*/ 	.word	0x00000001
        /*0094*/ 	.word	0x00000001


	//----- nvinfo : EIATTR_CBANK_PARAM_SIZE
	.align		4
.L_29:
        /*0098*/ 	.byte	0x03, 0x19
        /*009a*/ 	.short	0x0034


	//----- nvinfo : EIATTR_PARAM_CBANK
	.align		4
        /*009c*/ 	.byte	0x04, 0x0a
        /*009e*/ 	.short	(.L_31 - .L_30)
	.align		4
.L_30:
        /*00a0*/ 	.word	index@(.nv.constant0.triton_poi_fused__native_batch_norm_legit_no_training_relu_35)
        /*00a4*/ 	.short	0x0210
        /*00a6*/ 	.short	0x0034


	//----- nvinfo : EIATTR_SW_WAR
	.align		4
.L_31:
        /*00a8*/ 	.byte	0x04, 0x36
        /*00aa*/ 	.short	(.L_33 - .L_32)
.L_32:
        /*00ac*/ 	.word	0x00000008
.L_33:


//--------------------- .nv.callgraph             --------------------------
	.section	.nv.callgraph,"",@"SHT_CUDA_CALLGRAPH"
	.align	4
	.sectionentsize	8
	.align		4
        /*0000*/ 	.word	0x00000000
	.align		4
        /*0004*/ 	.word	0xffffffff
	.align		4
        /*0008*/ 	.word	0x00000000
	.align		4
        /*000c*/ 	.word	0xfffffffe
	.align		4
        /*0010*/ 	.word	0x00000000
	.align		4
        /*0014*/ 	.word	0xfffffffd
	.align		4
        /*0018*/ 	.word	0x00000000
	.align		4
        /*001c*/ 	.word	0xfffffffc


//--------------------- .nv.constant4             --------------------------
	.section	.nv.constant4,"a",@progbits
	.align	8
	.align		8
.nv.constant4:
        /*0000*/ 	.dword	_$_str
	.align		8
        /*0008*/ 	.dword	_$_str_$_2


//--------------------- .text.triton_poi_fused__native_batch_norm_legit_no_training_relu_35 --------------------------
	.section	.text.triton_poi_fused__native_batch_norm_legit_no_training_relu_35,"ax",@progbits
	.align	128
        .global         triton_poi_fused__native_batch_norm_legit_no_training_relu_35
        .type           triton_poi_fused__native_batch_norm_legit_no_training_relu_35,@function
        .size           triton_poi_fused__native_batch_norm_legit_no_training_relu_35,(.L_x_1 - triton_poi_fused__native_batch_norm_legit_no_training_relu_35)
        .other          triton_poi_fused__native_batch_norm_legit_no_training_relu_35,@"STO_CUDA_ENTRY STV_DEFAULT"
triton_poi_fused__native_batch_norm_legit_no_training_relu_35:
.text.triton_poi_fused__native_batch_norm_legit_no_training_relu_35:
[----:B------:R-:W-:Y:S01]  /*0000*/  LDC R1, c[0x0][0x28] ;  /* 0x00000a00ff017b82 */ /* 0x000fe20000000800 */
[----:B------:R-:W1:Y:S07]  /*0010*/  S2R R0, SR_TID.X ;  /* 0x0000000000007919 */ /* 0x000e6e0000002100 */
[----:B------:R-:W2:Y:S01]  /*0020*/  LDC.64 R6, c[0x0][0x220] ;  /* 0x00008800ff067b82 */ /* 0x000ea20000000a00 */
[----:B------:R-:W-:Y:S01]  /*0030*/  ULDC.64 UR4, c[0x0][0x208] ;  /* 0x0000820000047ab9 */ /* 0x000fe20000000a00 */
[----:B------:R-:W3:Y:S06]  /*0040*/  S2R R3, SR_CTAID.X ;  /* 0x0000000000037919 */ /* 0x000eec0000002500 */
[----:B------:R-:W4:Y:S08]  /*0050*/  LDC.64 R4, c[0x0][0x218] ;  /* 0x00008600ff047b82 */ /* 0x000f300000000a00 */
[----:B------:R-:W5:Y:S08]  /*0060*/  LDC.64 R8, c[0x0][0x228] ;  /* 0x00008a00ff087b82 */ /* 0x000f700000000a00 */
[----:B------:R-:W5:Y:S01]  /*0070*/  LDC.64 R10, c[0x0][0x230] ;  /* 0x00008c00ff0a7b82 */ /* 0x000f620000000a00 */
[----:B-1----:R-:W-:-:S02]  /*0080*/  LOP3.LUT R0, R0, 0x7f, RZ, 0xc0, !PT ;  /* 0x0000007f00007812 */ /* 0x002fc400078ec0ff */
[----:B---3--:R-:W-:Y:S02]  /*0090*/  SHF.R.S32.HI R2, RZ, 0x18, R3 ;  /* 0x00000018ff027819 */ /* 0x008fe40000011403 */
[----:B------:R-:W-:Y:S02]  /*00a0*/  LEA R0, R3, R0, 0x7 ;  /* 0x0000000003007211 */ /* 0x000fe400078e38ff */
[----:B------:R-:W-:-:S04]  /*00b0*/  SGXT R3, R2, 0x1 ;  /* 0x000000010203781a */ /* 0x000fc80000000200 */
[----:B------:R-:W-:-:S04]  /*00c0*/  LEA.HI R3, R3, R0, RZ, 0x4 ;  /* 0x0000000003037211 */ /* 0x000fc800078f20ff */
[----:B------:R-:W-:-:S04]  /*00d0*/  LOP3.LUT R3, R3, 0xfffffff0, RZ, 0xc0, !PT ;  /* 0xfffffff003037812 */ /* 0x000fc800078ec0ff */
[----:B------:R-:W-:Y:S02]  /*00e0*/  IADD3 R13, R0, -R3, RZ ;  /* 0x80000003000d7210 */ /* 0x000fe40007ffe0ff */
[----:B------:R-:W1:Y:S03]  /*00f0*/  LDC.64 R2, c[0x0][0x210] ;  /* 0x00008400ff027b82 */ /* 0x000e660000000a00 */
[----:B--2---:R-:W-:-:S06]  /*0100*/  IMAD.WIDE R6, R13, 0x4, R6 ;  /* 0x000000040d067825 */ /* 0x004fcc00078e0206 */
[----:B------:R-:W2:Y:S01]  /*0110*/  LDG.E.EL R6, desc[UR4][R6.64] ;  /* 0x0000000406067981 */ /* 0x000ea2000c2e1900 */
[----:B----4-:R-:W-:-:S04]  /*0120*/  IMAD.WIDE R4, R13, 0x4, R4 ;  /* 0x000000040d047825 */ /* 0x010fc800078e0204 */
[C---:B-----5:R-:W-:Y:S02]  /*0130*/  IMAD.WIDE R8, R13.reuse, 0x4, R8 ;  /* 0x000000040d087825 */ /* 0x060fe400078e0208 */
[----:B------:R3:W4:Y:S02]  /*0140*/  LDG.E.EL R5, desc[UR4][R4.64] ;  /* 0x0000000404057981 */ /* 0x000724000c2e1900 */
[----:B0-----:R-:W-:Y:S02]  /*0150*/  IMAD.WIDE R10, R13, 0x4, R10 ;  /* 0x000000040d0a7825 */ /* 0x001fe400078e020a */
[----:B------:R-:W5:Y:S02]  /*0160*/  LDG.E.EL R8, desc[UR4][R8.64] ;  /* 0x0000000408087981 */ /* 0x000f64000c2e1900 */
[C---:B-1----:R-:W-:Y:S02]  /*0170*/  IMAD.WIDE R2, R0.reuse, 0x4, R2 ;  /* 0x0000000400027825 */ /* 0x042fe400078e0202 */
[----:B------:R-:W5:Y:S04]  /*0180*/  LDG.E.EL R11, desc[UR4][R10.64] ;  /* 0x000000040a0b7981 */ /* 0x000f68000c2e1900 */
[----:B------:R0:W4:Y:S01]  /*0190*/  LDG.E R12, desc[UR4][R2.64] ;  /* 0x00000004020c7981 */ /* 0x000122000c1e1900 */
[----:B---3--:R-:W-:Y:S01]  /*01a0*/  HFMA2.MMA R4, -RZ, RZ, 1.625, 0 ;  /* 0x3e800000ff047435 */ /* 0x008fe200000001ff */
[----:B0-----:R-:W0:Y:S02]  /*01b0*/  LDC.64 R2, c[0x0][0x238] ;  /* 0x00008e00ff027b82 */ /* 0x001e240000000a00 */
[----:B0-----:R-:W-:-:S04]  /*01c0*/  IMAD.WIDE R2, R0, 0x4, R2 ;  /* 0x0000000400027825 */ /* 0x001fc800078e0202 */
[----:B--2---:R-:W-:-:S04]  /*01d0*/  FADD R6, R6, 9.9999997473787516356e-06 ;  /* 0x3727c5ac06067421 */ /* 0x004fc80000000000 */
[----:B------:R-:W0:Y:S02]  /*01e0*/  MUFU.SQRT R7, R6 ;  /* 0x0000000600077308 */ /* 0x000e240000002000 */
[C---:B0-----:R-:W-:Y:S02]  /*01f0*/  FSETP.GT.AND P0, PT, R7.reuse, 8.50705917302346158658e+37, PT ;  /* 0x7e8000000700780b */ /* 0x041fe40003f04000 */
[----:B------:R-:W-:-:S11]  /*0200*/  FSETP.GEU.AND P1, PT, R7, 1.175494350822287508e-38, PT ;  /* 0x008000000700780b */ /* 0x000fd60003f2e000 */
[----:B------:R-:W-:-:S04]  /*0210*/  @P0 FMUL R7, R7, 0.25 ;  /* 0x3e80000007070820 */ /* 0x000fc80000400000 */
[----:B------:R-:W-:-:S06]  /*0220*/  @!P1 FMUL R7, R7, 16777216 ;  /* 0x4b80000007079820 */ /* 0x000fcc0000400000 */
[----:B------:R-:W0:Y:S01]  /*0230*/  MUFU.RCP R7, R7 ;  /* 0x0000000700077308 */ /* 0x000e220000001000 */
[----:B------:R-:W-:Y:S01]  /*0240*/  FSEL R4, R4, 1, P0 ;  /* 0x3f80000004047808 */ /* 0x000fe20000000000 */
[----:B----4-:R-:W-:-:S04]  /*0250*/  FADD R5, R12, -R5 ;  /* 0x800000050c057221 */ /* 0x010fc80000000000 */
[----:B------:R-:W-:-:S04]  /*0260*/  @!P1 FMUL R4, R4, 16777216 ;  /* 0x4b80000004049820 */ /* 0x000fc80000400000 */
[----:B0-----:R-:W-:-:S04]  /*0270*/  FMUL R4, R7, R4 ;  /* 0x0000000407047220 */ /* 0x001fc80000400000 */
[----:B------:R-:W-:-:S04]  /*0280*/  FMUL R4, R5, R4 ;  /* 0x0000000405047220 */ /* 0x000fc80000400000 */
[----:B-----5:R-:W-:-:S05]  /*0290*/  FFMA R4, R8, R4, R11 ;  /* 0x0000000408047223 */ /* 0x020fca000000000b */
[----:B------:R-:W-:-:S04]  /*02a0*/  FSETP.GEU.AND P0, PT, R4, RZ, PT ;  /* 0x000000ff0400720b */ /* 0x000fc80003f0e000 */
[----:B------:R-:W-:-:S05]  /*02b0*/  FSEL R5, R4, RZ, P0 ;  /* 0x000000ff04057208 */ /* 0x000fca0000000000 */
[----:B------:R-:W-:Y:S01]  /*02c0*/  STG.E desc[UR4][R2.64], R5 ;  /* 0x0000000502007986 */ /* 0x000fe2000c101904 */
[----:B------:R-:W-:Y:S05]  /*02d0*/  EXIT ;  /* 0x000000000000794d */ /* 0x000fea0003800000 */
.L_x_0:
[----:B------:R-:W-:-:S00]  /*02e0*/  BRA `(.L_x_0) ;  /* 0xfffffffc00fc7947 */ /* 0x000fc0000383ffff */
[----:B------:R-:W-:-:S00]  /*02f0*/  NOP ;  /* 0x0000000000007918 */ /* 0x000fc00000000000 */
        /* <DEDUP_REMOVED lines=8> */
.L_x_1:


//--------------------- .nv.global.init           --------------------------
	.section	.nv.global.init,"aw",@progbits
.nv.global.init:
	.type		_$_str,@object
	.size		_$_str,(_$_str_$_2 - _$_str)
_$_str:
        /*0000*/ 	.byte	0x5f, 0x5f, 0x43, 0x55, 0x44, 0x41, 0x5f, 0x46, 0x54, 0x5a, 0x00
	.type		_$_str_$_2,@object
	.size		_$_str_$_2,(.L_1 - _$_str_$_2)
_$_str_$_2:
        /*000b*/ 	.byte	0x5f, 0x5f, 0x43, 0x55, 0x44, 0x41, 0x5f, 0x50, 0x52, 0x45, 0x43, 0x5f, 0x53, 0x51, 0x52, 0x54
        /*001b*/ 	.byte	0x00
.L_1:


//--------------------- .nv.constant0.triton_poi_fused__native_batch_norm_legit_no_training_relu_35 --------------------------
	.section	.nv.constant0.triton_poi_fused__native_batch_norm_legit_no_training_relu_35,"a",@progbits
	.sectionflags	@""
	.align	4
.nv.constant0.triton_poi_fused__native_batch_norm_legit_no_training_relu_35:
	.zero		580
